//
// Generated by NVIDIA NVVM Compiler
//
// Compiler Build ID: CL-36424714
// Cuda compilation tools, release 13.0, V13.0.88
// Based on NVVM 20.0.0
//

.version 9.0
.target sm_100
.address_size 64

	// .globl	_Z5greetv
.extern .func  (.param .b32 func_retval0) vprintf
(
	.param .b64 vprintf_param_0,
	.param .b64 vprintf_param_1
)
;
.global .align 1 .b8 $str[14] = {72, 101, 108, 108, 111, 44, 32, 87, 111, 114, 108, 100, 10};

.visible .entry _Z5greetv()
{
	.reg .b32 	%r<3>;
	.reg .b64 	%rd<3>;

	mov.u64 	%rd1, $str;
	cvta.global.u64 	%rd2, %rd1;
	{ // callseq 0, 0
	.param .b64 param0;
	st.param.b64 	[param0], %rd2;
	.param .b64 param1;
	st.param.b64 	[param1], 0;
	.param .b32 retval0;
	call.uni (retval0), 
	vprintf, 
	(
	param0, 
	param1
	);
	ld.param.b32 	%r1, [retval0];
	} // callseq 0
	ret;

}


// ===== COMPILED SASS (sm_100) =====

	.target	sm_100

	.elftype	@"ET_EXEC"


//--------------------- .note.nv.tkinfo           --------------------------
	.section	.note.nv.tkinfo,"",@"SHT_NOTE"
	.sectionflags	@"SHF_NOTE_NV_TKINFO"
	.tkinfo
        /*0018*/ 	.word	0x00000002
        /*0030*/ 	.string	""
        /*0030*/ 	.string	"ptxas"
        /*0030*/ 	.string	"Cuda compilation tools, release 13.0, V13.0.88"
        /*0030*/ 	.string	"Build cuda_13.0.r13.0/compiler.36424714_0"
        /*0030*/ 	.string	"-arch sm_100 -m 64 "



//--------------------- .note.nv.cuinfo           --------------------------
	.section	.note.nv.cuinfo,"",@"SHT_NOTE"
	.sectionflags	@"SHF_NOTE_NV_CUINFO"
        /*0018*/ 	.short	0x0002
        /*001a*/ 	.short	0x0064
        /*001c*/ 	.short	0x0082
	.zero		2


//--------------------- .nv.info                  --------------------------
	.section	.nv.info,"",@"SHT_CUDA_INFO"
	.align	4


	//----- nvinfo : EIATTR_REGCOUNT
	.align		4
        /*0000*/ 	.byte	0x04, 0x2f
        /*0002*/ 	.short	(.L_2 - .L_1)
	.align		4
.L_1:
        /*0004*/ 	.word	index@(_Z5greetv)
        /*0008*/ 	.word	0x00000018


	//----- nvinfo : EIATTR_FRAME_SIZE
	.align		4
.L_2:
        /*000c*/ 	.byte	0x04, 0x11
        /*000e*/ 	.short	(.L_4 - .L_3)
	.align		4
.L_3:
        /*0010*/ 	.word	index@(_Z5greetv)
        /*0014*/ 	.word	0x00000000


	//----- nvinfo : EIATTR_MIN_STACK_SIZE
	.align		4
.L_4:
        /*0018*/ 	.byte	0x04, 0x12
        /*001a*/ 	.short	(.L_6 - .L_5)
	.align		4
.L_5:
        /*001c*/ 	.word	index@(_Z5greetv)
        /*0020*/ 	.word	0x00000000
.L_6:


//--------------------- .nv.compat                --------------------------
	.section	.nv.compat,"",@"SHT_CUDA_COMPAT_INFO"
	.align	4
        /*0000*/ 	.byte	0x02, 0x09, 0x00, 0x00, 0x02, 0x02, 0x01, 0x00, 0x02, 0x05, 0x05, 0x00, 0x03, 0x07, 0x01, 0x01
        /*0010*/ 	.byte	0x02, 0x03, 0x00, 0x00, 0x02, 0x06, 0x01, 0x00, 0x04, 0x0b, 0x08, 0x00, 0x09, 0x00, 0x00, 0x00
        /*0020*/ 	.byte	0x00, 0x00, 0x00, 0x00


//--------------------- .nv.info._Z5greetv        --------------------------
	.section	.nv.info._Z5greetv,"",@"SHT_CUDA_INFO"
	.sectionflags	@""
	.align	4


	//----- nvinfo : EIATTR_CUDA_API_VERSION
	.align		4
        /*0000*/ 	.byte	0x04, 0x37
        /*0002*/ 	.short	(.L_8 - .L_7)
.L_7:
        /*0004*/ 	.word	0x00000082


	//----- nvinfo : EIATTR_SPARSE_MMA_MASK
	.align		4
.L_8:
        /*0008*/ 	.byte	0x03, 0x50
        /*000a*/ 	.short	0x0000


	//----- nvinfo : EIATTR_MAXREG_COUNT
	.align		4
        /*000c*/ 	.byte	0x03, 0x1b
        /*000e*/ 	.short	0x00ff


	//----- nvinfo : EIATTR_EXTERNS
	.align		4
        /*0010*/ 	.byte	0x04, 0x0f
        /*0012*/ 	.short	(.L_10 - .L_9)


	//   ....[0]....
	.align		4
.L_9:
        /*0014*/ 	.word	index@(vprintf)


	//----- nvinfo : EIATTR_MERCURY_ISA_VERSION
	.align		4
.L_10:
        /*0018*/ 	.byte	0x03, 0x5f
        /*001a*/ 	.short	0x0101


	//----- nvinfo : EIATTR_VRC_CTA_INIT_COUNT
	.align		4
        /*001c*/ 	.byte	0x02, 0x4a
	.zero		1
	.zero		1


	//----- nvinfo : EIATTR_SYSCALL_OFFSETS
	.align		4
        /*0020*/ 	.byte	0x04, 0x46
        /*0022*/ 	.short	(.L_12 - .L_11)


	//   ....[0]....
.L_11:
        /*0024*/ 	.word	0x00000080


	//----- nvinfo : EIATTR_EXIT_INSTR_OFFSETS
	.align		4
.L_12:
        /*0028*/ 	.byte	0x04, 0x1c
        /*002a*/ 	.short	(.L_14 - .L_13)


	//   ....[0]....
.L_13:
        /*002c*/ 	.word	0x00000090


	//----- nvinfo : EIATTR_SW_WAR
	.align		4
.L_14:
        /*0030*/ 	.byte	0x04, 0x36
        /*0032*/ 	.short	(.L_16 - .L_15)
.L_15:
        /*0034*/ 	.word	0x00000008
.L_16:


//--------------------- .nv.callgraph             --------------------------
	.section	.nv.callgraph,"",@"SHT_CUDA_CALLGRAPH"
	.align	4
	.sectionentsize	8
	.align		4
        /*0000*/ 	.word	0x00000000
	.align		4
        /*0004*/ 	.word	0xffffffff
	.align		4
        /*0008*/ 	.word	index@(_Z5greetv)
	.align		4
        /*000c*/ 	.word	index@(vprintf)
	.align		4
        /*0010*/ 	.word	0x00000000
	.align		4
        /*0014*/ 	.word	0xfffffffe
	.align		4
        /*0018*/ 	.word	0x00000000
	.align		4
        /*001c*/ 	.word	0xfffffffd
	.align		4
        /*0020*/ 	.word	0x00000000
	.align		4
        /*0024*/ 	.word	0xfffffffc


//--------------------- .nv.constant4             --------------------------
	.section	.nv.constant4,"a",@progbits
	.align	8
	.align		8
.nv.constant4:
        /*0000*/ 	.dword	vprintf
	.align		8
        /*0008*/ 	.dword	$str


//--------------------- .text._Z5greetv           --------------------------
	.section	.text._Z5greetv,"ax",@progbits
	.align	128
        .global         _Z5greetv
        .type           _Z5greetv,@function
        .size           _Z5greetv,(.L_x_2 - _Z5greetv)
        .other          _Z5greetv,@"STO_CUDA_ENTRY STV_DEFAULT"
_Z5greetv:
.text._Z5greetv:
[----:B------:R-:W0:Y:S01]  /*0000*/  LDC R1, c[0x0][0x37c] ;  /* 0x0000df00ff017b82 */ /* 0x000e220000000800 */
[----:B------:R-:W-:Y:S01]  /*0010*/  MOV R0, 0x0 ;  /* 0x0000000000007802 */ /* 0x000fe20000000f00 */
[----:B------:R-:W1:Y:S01]  /*0020*/  LDCU.64 UR4, c[0x4][0x8] ;  /* 0x01000100ff0477ac */ /* 0x000e620008000a00 */
[----:B------:R-:W-:-:S05]  /*0030*/  CS2R R6, SRZ ;  /* 0x0000000000067805 */ /* 0x000fca000001ff00 */
[----:B------:R2:W3:Y:S01]  /*0040*/  LDC.64 R2, c[0x4][R0] ;  /* 0x0100000000027b82 */ /* 0x0004e20000000a00 */
[----:B-1----:R-:W-:Y:S02]  /*0050*/  IMAD.U32 R4, RZ, RZ, UR4 ;  /* 0x00000004ff047e24 */ /* 0x002fe4000f8e00ff */
[----:B--2---:R-:W-:-:S07]  /*0060*/  IMAD.U32 R5, RZ, RZ, UR5 ;  /* 0x00000005ff057e24 */ /* 0x004fce000f8e00ff */
[----:B------:R-:W-:-:S07]  /*0070*/  LEPC R20, `(.L_x_0) ;  /* 0x000000001014794e */ /* 0x000fce0000000000 */
[----:B0--3--:R-:W-:Y:S05]  /*0080*/  CALL.ABS.NOINC R2 ;  /* 0x0000000002007343 */ /* 0x009fea0003c00000 */
.L_x_0:
[----:B------:R-:W-:Y:S05]  /*0090*/  EXIT ;  /* 0x000000000000794d */ /* 0x000fea0003800000 */
.L_x_1:
[----:B------:R-:W-:-:S00]  /*00a0*/  BRA `(.L_x_1) ;  /* 0xfffffffc00fc7947 */ /* 0x000fc0000383ffff */
[----:B------:R-:W-:-:S00]  /*00b0*/  NOP ;  /* 0x0000000000007918 */ /* 0x000fc00000000000 */
        /* <DEDUP_REMOVED lines=12> */
.L_x_2:


//--------------------- .nv.global.init           --------------------------
	.section	.nv.global.init,"aw",@progbits
.nv.global.init:
	.type		$str,@object
	.size		$str,(.L_0 - $str)
$str:
        /*0000*/ 	.byte	0x48, 0x65, 0x6c, 0x6c, 0x6f, 0x2c, 0x20, 0x57, 0x6f, 0x72, 0x6c, 0x64, 0x0a, 0x00
.L_0:


//--------------------- .nv.shared.reserved.0     --------------------------
	.section	.nv.shared.reserved.0,"aw",@nobits
	.weak		__nv_reservedSMEM_offset_0_alias
	.size		__nv_reservedSMEM_offset_0_alias, 0, 64
	.other		__nv_reservedSMEM_offset_0_alias,@"STO_CUDA_RESERVED_SHARED STV_DEFAULT"
__nv_reservedSMEM_offset_0_alias:
	.zero		0
	.zero		64


//--------------------- .nv.constant0._Z5greetv   --------------------------
	.section	.nv.constant0._Z5greetv,"a",@progbits
	.sectionflags	@""
	.align	4
.nv.constant0._Z5greetv:
	.zero		896


//--------------------- SYMBOLS --------------------------

	.type		.nv.reservedSmem.offset0,@object
	.size		.nv.reservedSmem.offset0,0x4
	.type		vprintf,@function
